	.headerflags	@"EF_CUDA_TEXMODE_UNIFIED EF_CUDA_64BIT_ADDRESS EF_CUDA_ACCELERATORS EF_CUDA_SM90 EF_CUDA_VIRTUAL_SM(EF_CUDA_SM90)"
	.elftype	@"ET_EXEC"


//--------------------- .nv.info                  --------------------------
	.section	.nv.info,"",@"SHT_CUDA_INFO"
	.align	4


	//----- nvinfo : EIATTR_REGCOUNT
	.align		4
        /*0000*/ 	.byte	0x04, 0x2f
        /*0002*/ 	.short	(.L_1 - .L_0)
	.align		4
.L_0:
        /*0004*/ 	.word	index@(triton_poi_fused_add_div_3)
        /*0008*/ 	.word	0x0000000e


	//----- nvinfo : EIATTR_MIN_STACK_SIZE
	.align		4
.L_1:
        /*000c*/ 	.byte	0x04, 0x12
        /*000e*/ 	.short	(.L_3 - .L_2)
	.align		4
.L_2:
        /*0010*/ 	.word	index@(triton_poi_fused_add_div_3)
        /*0014*/ 	.word	0x00000000


	//----- nvinfo : EIATTR_FRAME_SIZE
	.align		4
.L_3:
        /*0018*/ 	.byte	0x04, 0x11
        /*001a*/ 	.short	(.L_5 - .L_4)
	.align		4
.L_4:
        /*001c*/ 	.word	index@(triton_poi_fused_add_div_3)
        /*0020*/ 	.word	0x00000000


	//----- nvinfo : EIATTR_MIN_STACK_SIZE
	.align		4
.L_5:
        /*0024*/ 	.byte	0x04, 0x12
        /*0026*/ 	.short	(.L_7 - .L_6)
	.align		4
.L_6:
        /*0028*/ 	.word	index@(triton_poi_fused_add_div_3)
        /*002c*/ 	.word	0x00000000
.L_7:


//--------------------- .nv.info.triton_poi_fused_add_div_3 --------------------------
	.section	.nv.info.triton_poi_fused_add_div_3,"",@"SHT_CUDA_INFO"
	.sectionflags	@""
	.align	4


	//----- nvinfo : EIATTR_CUDA_API_VERSION
	.align		4
        /*0000*/ 	.byte	0x04, 0x37
        /*0002*/ 	.short	(.L_9 - .L_8)
.L_8:
        /*0004*/ 	.word	0x0000007c


	//----- nvinfo : EIATTR_KPARAM_INFO
	.align		4
.L_9:
        /*0008*/ 	.byte	0x04, 0x17
        /*000a*/ 	.short	(.L_11 - .L_10)
.L_10:
        /*000c*/ 	.word	0x00000000
        /*0010*/ 	.short	0x0002
        /*0012*/ 	.short	0x0010
        /*0014*/ 	.byte	0x00, 0xf0, 0x11, 0x00


	//----- nvinfo : EIATTR_KPARAM_INFO
	.align		4
.L_11:
        /*0018*/ 	.byte	0x04, 0x17
        /*001a*/ 	.short	(.L_13 - .L_12)
.L_12:
        /*001c*/ 	.word	0x00000000
        /*0020*/ 	.short	0x0001
        /*0022*/ 	.short	0x0008
        /*0024*/ 	.byte	0x00, 0xf4, 0x21, 0x00


	//----- nvinfo : EIATTR_KPARAM_INFO
	.align		4
.L_13:
        /*0028*/ 	.byte	0x04, 0x17
        /*002a*/ 	.short	(.L_15 - .L_14)
.L_14:
        /*002c*/ 	.word	0x00000000
        /*0030*/ 	.short	0x0000
        /*0032*/ 	.short	0x0000
        /*0034*/ 	.byte	0x00, 0xf4, 0x21, 0x00


	//----- nvinfo : EIATTR_SPARSE_MMA_MASK
	.align		4
.L_15:
        /*0038*/ 	.byte	0x03, 0x50
        /*003a*/ 	.short	0x0000


	//----- nvinfo : EIATTR_MAXREG_COUNT
	.align		4
        /*003c*/ 	.byte	0x03, 0x1b
        /*003e*/ 	.short	0x00ff


	//----- nvinfo : EIATTR_EXIT_INSTR_OFFSETS
	.align		4
        /*0040*/ 	.byte	0x04, 0x1c
        /*0042*/ 	.short	(.L_17 - .L_16)


	//   ....[0]....
.L_16:
        /*0044*/ 	.word	0x000003b0


	//   ....[1]....
        /*0048*/ 	.word	0x000003d0


	//----- nvinfo : EIATTR_REQNTID
	.align		4
.L_17:
        /*004c*/ 	.byte	0x04, 0x10
        /*004e*/ 	.short	(.L_19 - .L_18)
.L_18:
        /*0050*/ 	.word	0x00000080
        /*0054*/ 	.word	0x00000001
        /*0058*/ 	.word	0x00000001


	//----- nvinfo : EIATTR_CBANK_PARAM_SIZE
	.align		4
.L_19:
        /*005c*/ 	.byte	0x03, 0x19
        /*005e*/ 	.short	0x0014


	//----- nvinfo : EIATTR_PARAM_CBANK
	.align		4
        /*0060*/ 	.byte	0x04, 0x0a
        /*0062*/ 	.short	(.L_21 - .L_20)
	.align		4
.L_20:
        /*0064*/ 	.word	index@(.nv.constant0.triton_poi_fused_add_div_3)
        /*0068*/ 	.short	0x0210
        /*006a*/ 	.short	0x0014


	//----- nvinfo : EIATTR_SW_WAR
	.align		4
.L_21:
        /*006c*/ 	.byte	0x04, 0x36
        /*006e*/ 	.short	(.L_23 - .L_22)
.L_22:
        /*0070*/ 	.word	0x00000008
.L_23:


//--------------------- .nv.callgraph             --------------------------
	.section	.nv.callgraph,"",@"SHT_CUDA_CALLGRAPH"
	.align	4
	.sectionentsize	8
	.align		4
        /*0000*/ 	.word	0x00000000
	.align		4
        /*0004*/ 	.word	0xffffffff
	.align		4
        /*0008*/ 	.word	0x00000000
	.align		4
        /*000c*/ 	.word	0xfffffffe
	.align		4
        /*0010*/ 	.word	0x00000000
	.align		4
        /*0014*/ 	.word	0xfffffffd
	.align		4
        /*0018*/ 	.word	0x00000000
	.align		4
        /*001c*/ 	.word	0xfffffffc


//--------------------- .text.triton_poi_fused_add_div_3 --------------------------
	.section	.text.triton_poi_fused_add_div_3,"ax",@progbits
	.align	128
        .global         triton_poi_fused_add_div_3
        .type           triton_poi_fused_add_div_3,@function
        .size           triton_poi_fused_add_div_3,(.L_x_1 - triton_poi_fused_add_div_3)
        .other          triton_poi_fused_add_div_3,@"STO_CUDA_ENTRY STV_DEFAULT"
triton_poi_fused_add_div_3:
.text.triton_poi_fused_add_div_3:
[----:B------:R-:W0:Y:S02]  /*0000*/  LDC R1, c[0x0][0x28] ;  /* 0x00000a00ff017b82 */ /* 0x000e240000000800 */
[----:B------:R-:W1:Y:S01]  /*0010*/  S2R R0, SR_TID.X ;  /* 0x0000000000007919 */ /* 0x000e620000002100 */
[----:B------:R-:W-:Y:S01]  /*0020*/  ULDC.64 UR4, c[0x0][0x208] ;  /* 0x0000820000047ab9 */ /* 0x000fe20000000a00 */
[----:B------:R-:W2:Y:S01]  /*0030*/  S2R R3, SR_CTAID.X ;  /* 0x0000000000037919 */ /* 0x000ea20000002500 */
[----:B-1----:R-:W-:Y:S02]  /*0040*/  LOP3.LUT R0, R0, 0x7f, RZ, 0xc0, !PT ;  /* 0x0000007f00007812 */ /* 0x002fe400078ec0ff */
[----:B--2---:R-:W-:-:S03]  /*0050*/  SHF.R.S32.HI R5, RZ, 0x18, R3 ;  /* 0x00000018ff057819 */ /* 0x004fc60000011403 */
[----:B------:R-:W-:Y:S01]  /*0060*/  IMAD R0, R3, 0x80, R0 ;  /* 0x0000008003007824 */ /* 0x000fe200078e0200 */
[----:B------:R-:W-:-:S04]  /*0070*/  SGXT R5, R5, 0x1 ;  /* 0x000000010505781a */ /* 0x000fc80000000200 */
[----:B------:R-:W-:Y:S02]  /*0080*/  ISETP.GE.AND P2, PT, R0, 0x100, PT ;  /* 0x000001000000780c */ /* 0x000fe40003f46270 */
[----:B------:R-:W-:-:S04]  /*0090*/  LEA.HI R2, R5, R0, RZ, 0x2 ;  /* 0x0000000005027211 */ /* 0x000fc800078f10ff */
[----:B------:R-:W-:Y:S02]  /*00a0*/  SHF.R.S32.HI R3, RZ, 0x2, R2 ;  /* 0x00000002ff037819 */ /* 0x000fe40000011402 */
[----:B------:R-:W-:Y:S02]  /*00b0*/  LOP3.LUT R7, R2, 0xfffffffc, RZ, 0xc0, !PT ;  /* 0xfffffffc02077812 */ /* 0x000fe400078ec0ff */
[----:B------:R-:W-:-:S03]  /*00c0*/  LEA.HI R4, R3, R3, RZ, 0x2 ;  /* 0x0000000303047211 */ /* 0x000fc600078f10ff */
[----:B------:R-:W-:Y:S01]  /*00d0*/  IMAD.IADD R7, R0, 0x1, -R7 ;  /* 0x0000000100077824 */ /* 0x000fe200078e0a07 */
[----:B------:R-:W-:-:S05]  /*00e0*/  LOP3.LUT R4, R4, 0x3ffffffc, RZ, 0xc0, !PT ;  /* 0x3ffffffc04047812 */ /* 0x000fca00078ec0ff */
[----:B------:R-:W-:-:S04]  /*00f0*/  IMAD.IADD R4, R3, 0x1, -R4 ;  /* 0x0000000103047824 */ /* 0x000fc800078e0a04 */
[----:B------:R-:W-:-:S04]  /*0100*/  IMAD R4, R4, 0x4, R7 ;  /* 0x0000000404047824 */ /* 0x000fc800078e0207 */
[----:B------:R-:W-:-:S05]  /*0110*/  VIADD R7, R4, 0x4 ;  /* 0x0000000404077836 */ /* 0x000fca0000000000 */
[----:B------:R-:W-:-:S05]  /*0120*/  PRMT R2, R7, 0x8880, RZ ;  /* 0x0000888007027816 */ /* 0x000fca00000000ff */
[----:B------:R-:W-:-:S05]  /*0130*/  IMAD R2, R2, 0x67, RZ ;  /* 0x0000006702027824 */ /* 0x000fca00078e02ff */
[C---:B------:R-:W-:Y:S02]  /*0140*/  LOP3.LUT R3, R2.reuse, 0xffff, RZ, 0xc0, !PT ;  /* 0x0000ffff02037812 */ /* 0x040fe400078ec0ff */
[----:B------:R-:W-:Y:S02]  /*0150*/  PRMT R4, R2, 0x9910, RZ ;  /* 0x0000991002047816 */ /* 0x000fe400000000ff */
[----:B------:R-:W-:-:S03]  /*0160*/  SHF.R.U32.HI R2, RZ, 0xf, R3 ;  /* 0x0000000fff027819 */ /* 0x000fc60000011603 */
[----:B------:R-:W-:-:S05]  /*0170*/  IMAD.MOV.U32 R3, RZ, RZ, R4 ;  /* 0x000000ffff037224 */ /* 0x000fca00078e0004 */
[----:B------:R-:W-:-:S04]  /*0180*/  LEA.HI.SX32 R2, R3, R2, 0x17 ;  /* 0x0000000203027211 */ /* 0x000fc800078fbaff */
[----:B------:R-:W-:Y:S02]  /*0190*/  PRMT R11, R2, 0x9910, RZ ;  /* 0x00009910020b7816 */ /* 0x000fe400000000ff */
[CC--:B------:R-:W-:Y:S02]  /*01a0*/  LEA.HI R2, R5.reuse, R0.reuse, RZ, 0x4 ;  /* 0x0000000005027211 */ /* 0x0c0fe400078f20ff */
[----:B------:R-:W-:Y:S01]  /*01b0*/  LEA.HI R5, R5, R0, RZ, 0x6 ;  /* 0x0000000005057211 */ /* 0x000fe200078f30ff */
[----:B------:R-:W-:Y:S01]  /*01c0*/  IMAD R3, R11, 0x5, RZ ;  /* 0x000000050b037824 */ /* 0x000fe200078e02ff */
[----:B------:R-:W-:-:S03]  /*01d0*/  SHF.R.S32.HI R4, RZ, 0x4, R2 ;  /* 0x00000004ff047819 */ /* 0x000fc60000011402 */
[----:B------:R-:W-:Y:S01]  /*01e0*/  IMAD.MOV R3, RZ, RZ, -R3 ;  /* 0x000000ffff037224 */ /* 0x000fe200078e0a03 */
[----:B------:R-:W-:-:S04]  /*01f0*/  LEA.HI R6, R4, R4, RZ, 0x2 ;  /* 0x0000000404067211 */ /* 0x000fc800078f10ff */
[----:B------:R-:W-:Y:S02]  /*0200*/  PRMT R8, R3, 0x7710, RZ ;  /* 0x0000771003087816 */ /* 0x000fe400000000ff */
[----:B------:R-:W1:Y:S03]  /*0210*/  LDC.64 R2, c[0x0][0x218] ;  /* 0x00008600ff027b82 */ /* 0x000e660000000a00 */
[----:B------:R-:W-:Y:S01]  /*0220*/  IMAD.IADD R8, R7, 0x1, R8 ;  /* 0x0000000107087824 */ /* 0x000fe200078e0208 */
[----:B------:R-:W-:Y:S02]  /*0230*/  LOP3.LUT R7, R6, 0xffffffc, RZ, 0xc0, !PT ;  /* 0x0ffffffc06077812 */ /* 0x000fe400078ec0ff */
[----:B------:R-:W-:Y:S01]  /*0240*/  LOP3.LUT R6, R5, 0xffffffc0, RZ, 0xc0, !PT ;  /* 0xffffffc005067812 */ /* 0x000fe200078ec0ff */
[C---:B------:R-:W-:Y:S01]  /*0250*/  VIADD R9, R8.reuse, 0xffffffff ;  /* 0xffffffff08097836 */ /* 0x040fe20000000000 */
[----:B------:R-:W-:Y:S01]  /*0260*/  PRMT R8, R8, 0x8880, RZ ;  /* 0x0000888008087816 */ /* 0x000fe200000000ff */
[----:B------:R-:W-:-:S02]  /*0270*/  IMAD.IADD R7, R4, 0x1, -R7 ;  /* 0x0000000104077824 */ /* 0x000fc400078e0a07 */
[----:B------:R-:W2:Y:S01]  /*0280*/  LDC.64 R4, c[0x0][0x210] ;  /* 0x00008400ff047b82 */ /* 0x000ea20000000a00 */
[----:B------:R-:W-:Y:S01]  /*0290*/  LOP3.LUT R9, R9, 0xffff, RZ, 0xc0, !PT ;  /* 0x0000ffff09097812 */ /* 0x000fe200078ec0ff */
[----:B------:R-:W-:Y:S01]  /*02a0*/  IMAD R6, R7, 0x10, R6 ;  /* 0x0000001007067824 */ /* 0x000fe200078e0206 */
[----:B------:R-:W-:Y:S02]  /*02b0*/  ISETP.GT.AND P0, PT, R8, RZ, PT ;  /* 0x000000ff0800720c */ /* 0x000fe40003f04270 */
[----:B------:R-:W-:Y:S01]  /*02c0*/  PRMT R9, R9, 0x8880, RZ ;  /* 0x0000888009097816 */ /* 0x000fe200000000ff */
[----:B------:R-:W-:Y:S01]  /*02d0*/  IMAD R7, R11, 0x4, R6 ;  /* 0x000000040b077824 */ /* 0x000fe200078e0206 */
[----:B------:R-:W-:-:S03]  /*02e0*/  ISETP.LT.AND P0, PT, R0, 0x100, P0 ;  /* 0x000001000000780c */ /* 0x000fc60000701270 */
[----:B------:R-:W-:-:S04]  /*02f0*/  IMAD.MOV.U32 R6, RZ, RZ, R9 ;  /* 0x000000ffff067224 */ /* 0x000fc800078e0009 */
[----:B------:R-:W-:Y:S02]  /*0300*/  IMAD.IADD R7, R6, 0x1, R7 ;  /* 0x0000000106077824 */ /* 0x000fe400078e0207 */
[----:B------:R-:W-:Y:S02]  /*0310*/  IMAD.MOV.U32 R6, RZ, RZ, RZ ;  /* 0x000000ffff067224 */ /* 0x000fe400078e00ff */
[----:B-1----:R-:W-:-:S05]  /*0320*/  IMAD.WIDE R2, R7, 0x4, R2 ;  /* 0x0000000407027825 */ /* 0x002fca00078e0202 */
[----:B------:R-:W3:Y:S01]  /*0330*/  @P0 LDG.E.EL R6, desc[UR4][R2.64] ;  /* 0x0000000402060981 */ /* 0x000ee2000c2e1900 */
[----:B--2---:R-:W-:-:S04]  /*0340*/  IMAD.WIDE R4, R0, 0x4, R4 ;  /* 0x0000000400047825 */ /* 0x004fc800078e0204 */
[----:B------:R-:W-:-:S06]  /*0350*/  IMAD.MOV.U32 R0, RZ, RZ, RZ ;  /* 0x000000ffff007224 */ /* 0x000fcc00078e00ff */
[----:B------:R-:W2:Y:S01]  /*0360*/  @!P2 LDG.E R0, desc[UR4][R4.64] ;  /* 0x000000040400a981 */ /* 0x000ea2000c1e1900 */
[----:B------:R-:W-:Y:S02]  /*0370*/  ISETP.GE.AND P1, PT, R8, 0x1, PT ;  /* 0x000000010800780c */ /* 0x000fe40003f26270 */
[----:B---3--:R-:W-:-:S04]  /*0380*/  SEL R6, R6, RZ, P0 ;  /* 0x000000ff06067207 */ /* 0x008fc80000000000 */
[----:B------:R-:W-:-:S05]  /*0390*/  FSEL R7, R6, RZ, P1 ;  /* 0x000000ff06077208 */ /* 0x000fca0000800000 */
[----:B--2---:R-:W-:Y:S01]  /*03a0*/  FADD R7, R7, R0 ;  /* 0x0000000007077221 */ /* 0x004fe20000000000 */
[----:B------:R-:W-:Y:S06]  /*03b0*/  @P2 EXIT ;  /* 0x000000000000294d */ /* 0x000fec0003800000 */
[----:B------:R-:W-:Y:S01]  /*03c0*/  STG.E desc[UR4][R4.64], R7 ;  /* 0x0000000704007986 */ /* 0x000fe2000c101904 */
[----:B------:R-:W-:Y:S05]  /*03d0*/  EXIT ;  /* 0x000000000000794d */ /* 0x000fea0003800000 */
.L_x_0:
[----:B------:R-:W-:-:S00]  /*03e0*/  BRA `(.L_x_0) ;  /* 0xfffffffc00fc7947 */ /* 0x000fc0000383ffff */
[----:B------:R-:W-:-:S00]  /*03f0*/  NOP ;  /* 0x0000000000007918 */ /* 0x000fc00000000000 */
        /* <DEDUP_REMOVED lines=8> */
.L_x_1:


//--------------------- .nv.constant0.triton_poi_fused_add_div_3 --------------------------
	.section	.nv.constant0.triton_poi_fused_add_div_3,"a",@progbits
	.sectionflags	@""
	.align	4
.nv.constant0.triton_poi_fused_add_div_3:
	.zero		548
